	.headerflags	@"EF_CUDA_TEXMODE_UNIFIED EF_CUDA_64BIT_ADDRESS EF_CUDA_ACCELERATORS EF_CUDA_SM90 EF_CUDA_VIRTUAL_SM(EF_CUDA_SM90)"
	.elftype	@"ET_EXEC"


//--------------------- .nv.info                  --------------------------
	.section	.nv.info,"",@"SHT_CUDA_INFO"
	.align	4


	//----- nvinfo : EIATTR_REGCOUNT
	.align		4
        /*0000*/ 	.byte	0x04, 0x2f
        /*0002*/ 	.short	(.L_1 - .L_0)
	.align		4
.L_0:
        /*0004*/ 	.word	index@(triton_poi_fused_cat_0)
        /*0008*/ 	.word	0x00000011


	//----- nvinfo : EIATTR_MIN_STACK_SIZE
	.align		4
.L_1:
        /*000c*/ 	.byte	0x04, 0x12
        /*000e*/ 	.short	(.L_3 - .L_2)
	.align		4
.L_2:
        /*0010*/ 	.word	index@(triton_poi_fused_cat_0)
        /*0014*/ 	.word	0x00000000


	//----- nvinfo : EIATTR_FRAME_SIZE
	.align		4
.L_3:
        /*0018*/ 	.byte	0x04, 0x11
        /*001a*/ 	.short	(.L_5 - .L_4)
	.align		4
.L_4:
        /*001c*/ 	.word	index@(triton_poi_fused_cat_0)
        /*0020*/ 	.word	0x00000000


	//----- nvinfo : EIATTR_MIN_STACK_SIZE
	.align		4
.L_5:
        /*0024*/ 	.byte	0x04, 0x12
        /*0026*/ 	.short	(.L_7 - .L_6)
	.align		4
.L_6:
        /*0028*/ 	.word	index@(triton_poi_fused_cat_0)
        /*002c*/ 	.word	0x00000000
.L_7:


//--------------------- .nv.info.triton_poi_fused_cat_0 --------------------------
	.section	.nv.info.triton_poi_fused_cat_0,"",@"SHT_CUDA_INFO"
	.sectionflags	@""
	.align	4


	//----- nvinfo : EIATTR_CUDA_API_VERSION
	.align		4
        /*0000*/ 	.byte	0x04, 0x37
        /*0002*/ 	.short	(.L_9 - .L_8)
.L_8:
        /*0004*/ 	.word	0x0000007c


	//----- nvinfo : EIATTR_KPARAM_INFO
	.align		4
.L_9:
        /*0008*/ 	.byte	0x04, 0x17
        /*000a*/ 	.short	(.L_11 - .L_10)
.L_10:
        /*000c*/ 	.word	0x00000000
        /*0010*/ 	.short	0x0003
        /*0012*/ 	.short	0x0018
        /*0014*/ 	.byte	0x00, 0xf0, 0x11, 0x00


	//----- nvinfo : EIATTR_KPARAM_INFO
	.align		4
.L_11:
        /*0018*/ 	.byte	0x04, 0x17
        /*001a*/ 	.short	(.L_13 - .L_12)
.L_12:
        /*001c*/ 	.word	0x00000000
        /*0020*/ 	.short	0x0002
        /*0022*/ 	.short	0x0010
        /*0024*/ 	.byte	0x00, 0xf4, 0x21, 0x00


	//----- nvinfo : EIATTR_KPARAM_INFO
	.align		4
.L_13:
        /*0028*/ 	.byte	0x04, 0x17
        /*002a*/ 	.short	(.L_15 - .L_14)
.L_14:
        /*002c*/ 	.word	0x00000000
        /*0030*/ 	.short	0x0001
        /*0032*/ 	.short	0x0008
        /*0034*/ 	.byte	0x00, 0xf4, 0x21, 0x00


	//----- nvinfo : EIATTR_KPARAM_INFO
	.align		4
.L_15:
        /*0038*/ 	.byte	0x04, 0x17
        /*003a*/ 	.short	(.L_17 - .L_16)
.L_16:
        /*003c*/ 	.word	0x00000000
        /*0040*/ 	.short	0x0000
        /*0042*/ 	.short	0x0000
        /*0044*/ 	.byte	0x00, 0xf4, 0x21, 0x00


	//----- nvinfo : EIATTR_SPARSE_MMA_MASK
	.align		4
.L_17:
        /*0048*/ 	.byte	0x03, 0x50
        /*004a*/ 	.short	0x0000


	//----- nvinfo : EIATTR_MAXREG_COUNT
	.align		4
        /*004c*/ 	.byte	0x03, 0x1b
        /*004e*/ 	.short	0x00ff


	//----- nvinfo : EIATTR_EXIT_INSTR_OFFSETS
	.align		4
        /*0050*/ 	.byte	0x04, 0x1c
        /*0052*/ 	.short	(.L_19 - .L_18)


	//   ....[0]....
.L_18:
        /*0054*/ 	.word	0x00000330


	//   ....[1]....
        /*0058*/ 	.word	0x00000350


	//----- nvinfo : EIATTR_REQNTID
	.align		4
.L_19:
        /*005c*/ 	.byte	0x04, 0x10
        /*005e*/ 	.short	(.L_21 - .L_20)
.L_20:
        /*0060*/ 	.word	0x00000080
        /*0064*/ 	.word	0x00000001
        /*0068*/ 	.word	0x00000001


	//----- nvinfo : EIATTR_CBANK_PARAM_SIZE
	.align		4
.L_21:
        /*006c*/ 	.byte	0x03, 0x19
        /*006e*/ 	.short	0x001c


	//----- nvinfo : EIATTR_PARAM_CBANK
	.align		4
        /*0070*/ 	.byte	0x04, 0x0a
        /*0072*/ 	.short	(.L_23 - .L_22)
	.align		4
.L_22:
        /*0074*/ 	.word	index@(.nv.constant0.triton_poi_fused_cat_0)
        /*0078*/ 	.short	0x0210
        /*007a*/ 	.short	0x001c


	//----- nvinfo : EIATTR_SW_WAR
	.align		4
.L_23:
        /*007c*/ 	.byte	0x04, 0x36
        /*007e*/ 	.short	(.L_25 - .L_24)
.L_24:
        /*0080*/ 	.word	0x00000008
.L_25:


//--------------------- .nv.callgraph             --------------------------
	.section	.nv.callgraph,"",@"SHT_CUDA_CALLGRAPH"
	.align	4
	.sectionentsize	8
	.align		4
        /*0000*/ 	.word	0x00000000
	.align		4
        /*0004*/ 	.word	0xffffffff
	.align		4
        /*0008*/ 	.word	0x00000000
	.align		4
        /*000c*/ 	.word	0xfffffffe
	.align		4
        /*0010*/ 	.word	0x00000000
	.align		4
        /*0014*/ 	.word	0xfffffffd
	.align		4
        /*0018*/ 	.word	0x00000000
	.align		4
        /*001c*/ 	.word	0xfffffffc


//--------------------- .text.triton_poi_fused_cat_0 --------------------------
	.section	.text.triton_poi_fused_cat_0,"ax",@progbits
	.align	128
        .global         triton_poi_fused_cat_0
        .type           triton_poi_fused_cat_0,@function
        .size           triton_poi_fused_cat_0,(.L_x_1 - triton_poi_fused_cat_0)
        .other          triton_poi_fused_cat_0,@"STO_CUDA_ENTRY STV_DEFAULT"
triton_poi_fused_cat_0:
.text.triton_poi_fused_cat_0:
[----:B------:R-:W0:Y:S02]  /*0000*/  LDC R1, c[0x0][0x28] ;  /* 0x00000a00ff017b82 */ /* 0x000e240000000800 */
[----:B------:R-:W1:Y:S01]  /*0010*/  S2R R9, SR_CTAID.X ;  /* 0x0000000000097919 */ /* 0x000e620000002500 */
[----:B------:R-:W2:Y:S01]  /*0020*/  LDC.64 R4, c[0x0][0x210] ;  /* 0x00008400ff047b82 */ /* 0x000ea20000000a00 */
[----:B------:R-:W-:Y:S01]  /*0030*/  CS2R R12, SRZ ;  /* 0x00000000000c7805 */ /* 0x000fe2000001ff00 */
[----:B------:R-:W-:Y:S01]  /*0040*/  ULDC.64 UR4, c[0x0][0x208] ;  /* 0x0000820000047ab9 */ /* 0x000fe20000000a00 */
[----:B------:R-:W3:Y:S01]  /*0050*/  S2R R2, SR_TID.X ;  /* 0x0000000000027919 */ /* 0x000ee20000002100 */
[----:B-1----:R-:W-:Y:S01]  /*0060*/  SHF.R.U32.HI R8, RZ, 0x17, R9 ;  /* 0x00000017ff087819 */ /* 0x002fe20000011609 */
[----:B------:R-:W-:Y:S02]  /*0070*/  IMAD.SHL.U32 R0, R9, 0x100, RZ ;  /* 0x0000010009007824 */ /* 0x000fe400078e00ff */
[----:B---3--:R-:W-:Y:S01]  /*0080*/  IMAD.SHL.U32 R2, R2, 0x2, RZ ;  /* 0x0000000202027824 */ /* 0x008fe200078e00ff */
[----:B------:R-:W-:Y:S01]  /*0090*/  SGXT.U32 R8, R8, 0x1 ;  /* 0x000000010808781a */ /* 0x000fe20000000000 */
[----:B------:R-:W-:-:S03]  /*00a0*/  VIADD R7, R0, 0x1 ;  /* 0x0000000100077836 */ /* 0x000fc60000000000 */
[----:B------:R-:W-:Y:S01]  /*00b0*/  LOP3.LUT R6, R2, 0xfe, RZ, 0xc0, !PT ;  /* 0x000000fe02067812 */ /* 0x000fe200078ec0ff */
[----:B------:R-:W-:Y:S01]  /*00c0*/  IMAD.IADD R8, R7, 0x1, R8 ;  /* 0x0000000107087824 */ /* 0x000fe200078e0208 */
[----:B------:R-:W1:Y:S02]  /*00d0*/  LDC.64 R2, c[0x0][0x218] ;  /* 0x00008600ff027b82 */ /* 0x000e640000000a00 */
[--C-:B------:R-:W-:Y:S02]  /*00e0*/  PRMT R0, R6, 0x6540, R9.reuse ;  /* 0x0000654006007816 */ /* 0x100fe40000000009 */
[----:B------:R-:W-:Y:S02]  /*00f0*/  SHF.R.S32.HI R9, RZ, 0x17, R9 ;  /* 0x00000017ff097819 */ /* 0x000fe40000011409 */
[----:B------:R-:W-:Y:S02]  /*0100*/  LOP3.LUT R8, R8, 0xffffff02, RZ, 0xc0, !PT ;  /* 0xffffff0208087812 */ /* 0x000fe400078ec0ff */
[----:B------:R-:W-:-:S02]  /*0110*/  SGXT R9, R9, 0x1 ;  /* 0x000000010909781a */ /* 0x000fc40000000200 */
[----:B------:R-:W-:Y:S01]  /*0120*/  SHF.R.S32.HI R6, RZ, 0x1, R0 ;  /* 0x00000001ff067819 */ /* 0x000fe20000011400 */
[----:B------:R-:W-:Y:S01]  /*0130*/  IMAD.IADD R8, R7, 0x1, -R8 ;  /* 0x0000000107087824 */ /* 0x000fe200078e0a08 */
[----:B------:R-:W-:Y:S02]  /*0140*/  LEA.HI R9, R9, R0, RZ, 0x3 ;  /* 0x0000000009097211 */ /* 0x000fe400078f18ff */
[----:B------:R-:W-:Y:S02]  /*0150*/  LEA.HI R10, R6, R6, RZ, 0x2 ;  /* 0x00000006060a7211 */ /* 0x000fe400078f10ff */
[----:B------:R-:W-:Y:S02]  /*0160*/  ISETP.GE.AND P3, PT, R8, 0x1, PT ;  /* 0x000000010800780c */ /* 0x000fe40003f66270 */
[----:B------:R-:W-:Y:S02]  /*0170*/  SHF.R.S32.HI R9, RZ, 0x3, R9 ;  /* 0x00000003ff097819 */ /* 0x000fe40000011409 */
[----:B------:R-:W-:-:S02]  /*0180*/  ISETP.GE.AND P2, PT, R0, 0x200, PT ;  /* 0x000002000000780c */ /* 0x000fc40003f46270 */
[----:B------:R-:W-:Y:S01]  /*0190*/  LOP3.LUT R7, R10, 0xfffffffc, RZ, 0xc0, !PT ;  /* 0xfffffffc0a077812 */ /* 0x000fe200078ec0ff */
[----:B------:R-:W-:Y:S01]  /*01a0*/  IMAD.SHL.U32 R9, R9, 0x4, RZ ;  /* 0x0000000409097824 */ /* 0x000fe200078e00ff */
[----:B------:R-:W-:Y:S02]  /*01b0*/  ISETP.LT.AND P0, PT, R0, 0x200, !P3 ;  /* 0x000002000000780c */ /* 0x000fe40005f01270 */
[----:B------:R-:W-:Y:S02]  /*01c0*/  CS2R R10, SRZ ;  /* 0x00000000000a7805 */ /* 0x000fe4000001ff00 */
[----:B------:R-:W-:Y:S01]  /*01d0*/  ISETP.GT.AND P1, PT, R8, RZ, !P2 ;  /* 0x000000ff0800720c */ /* 0x000fe20005724270 */
[----:B------:R-:W-:Y:S02]  /*01e0*/  IMAD.IADD R7, R6, 0x1, -R7 ;  /* 0x0000000106077824 */ /* 0x000fe400078e0a07 */
[----:B--2---:R-:W-:Y:S01]  /*01f0*/  IMAD.WIDE R4, R9, 0x4, R4 ;  /* 0x0000000409047825 */ /* 0x004fe200078e0204 */
[----:B------:R-:W-:-:S03]  /*0200*/  CS2R R8, SRZ ;  /* 0x0000000000087805 */ /* 0x000fc6000001ff00 */
[----:B-1----:R-:W-:Y:S02]  /*0210*/  IMAD.WIDE R6, R7, 0x4, R2 ;  /* 0x0000000407067825 */ /* 0x002fe400078e0202 */
[----:B------:R-:W1:Y:S01]  /*0220*/  LDC.64 R2, c[0x0][0x220] ;  /* 0x00008800ff027b82 */ /* 0x000e620000000a00 */
[----:B------:R-:W2:Y:S04]  /*0230*/  @!P2 LDG.E.EL R8, desc[UR4][R4.64] ;  /* 0x000000040408a981 */ /* 0x000ea8000c2e1900 */
[----:B------:R-:W3:Y:S04]  /*0240*/  @P0 LDG.E.EL R9, desc[UR4][R4.64] ;  /* 0x0000000404090981 */ /* 0x000ee8000c2e1900 */
[----:B------:R-:W4:Y:S04]  /*0250*/  @P0 LDG.E.EL R11, desc[UR4][R6.64] ;  /* 0x00000004060b0981 */ /* 0x000f28000c2e1900 */
[----:B------:R-:W5:Y:S04]  /*0260*/  @P1 LDG.E.EL R12, desc[UR4][R4.64+0x4] ;  /* 0x00000404040c1981 */ /* 0x000f68000c2e1900 */
[----:B------:R-:W5:Y:S04]  /*0270*/  @!P2 LDG.E.EL R10, desc[UR4][R6.64] ;  /* 0x00000004060aa981 */ /* 0x000f68000c2e1900 */
[----:B------:R-:W5:Y:S01]  /*0280*/  @P1 LDG.E.EL R13, desc[UR4][R6.64] ;  /* 0x00000004060d1981 */ /* 0x000f62000c2e1900 */
[----:B-1----:R-:W-:Y:S01]  /*0290*/  IMAD.WIDE R2, R0, 0x4, R2 ;  /* 0x0000000400027825 */ /* 0x002fe200078e0202 */
[----:B--2---:R-:W-:-:S02]  /*02a0*/  SEL R8, R8, RZ, !P2 ;  /* 0x000000ff08087207 */ /* 0x004fc40005000000 */
[----:B---3--:R-:W-:Y:S02]  /*02b0*/  SEL R14, R9, RZ, P0 ;  /* 0x000000ff090e7207 */ /* 0x008fe40000000000 */
[----:B----4-:R-:W-:Y:S02]  /*02c0*/  SEL R11, R11, RZ, P0 ;  /* 0x000000ff0b0b7207 */ /* 0x010fe40000000000 */
[----:B-----5:R-:W-:Y:S02]  /*02d0*/  SEL R12, R12, RZ, P1 ;  /* 0x000000ff0c0c7207 */ /* 0x020fe40000800000 */
[----:B------:R-:W-:Y:S02]  /*02e0*/  SEL R9, R10, RZ, !P2 ;  /* 0x000000ff0a097207 */ /* 0x000fe40005000000 */
[----:B------:R-:W-:Y:S01]  /*02f0*/  SEL R13, R13, RZ, P1 ;  /* 0x000000ff0d0d7207 */ /* 0x000fe20000800000 */
[----:B------:R-:W-:Y:S02]  /*0300*/  FMUL R11, R14, R11 ;  /* 0x0000000b0e0b7220 */ /* 0x000fe40000400000 */
[----:B------:R-:W-:-:S02]  /*0310*/  FMUL R10, R8, R9 ;  /* 0x00000009080a7220 */ /* 0x000fc40000400000 */
[----:B------:R-:W-:Y:S01]  /*0320*/  @P3 FMUL R11, R12, R13 ;  /* 0x0000000d0c0b3220 */ /* 0x000fe20000400000 */
[----:B------:R-:W-:Y:S06]  /*0330*/  @P2 EXIT ;  /* 0x000000000000294d */ /* 0x000fec0003800000 */
[----:B------:R-:W-:Y:S01]  /*0340*/  STG.E.64 desc[UR4][R2.64], R10 ;  /* 0x0000000a02007986 */ /* 0x000fe2000c101b04 */
[----:B------:R-:W-:Y:S05]  /*0350*/  EXIT ;  /* 0x000000000000794d */ /* 0x000fea0003800000 */
.L_x_0:
[----:B------:R-:W-:-:S00]  /*0360*/  BRA `(.L_x_0) ;  /* 0xfffffffc00fc7947 */ /* 0x000fc0000383ffff */
[----:B------:R-:W-:-:S00]  /*0370*/  NOP ;  /* 0x0000000000007918 */ /* 0x000fc00000000000 */
        /* <DEDUP_REMOVED lines=8> */
.L_x_1:


//--------------------- .nv.constant0.triton_poi_fused_cat_0 --------------------------
	.section	.nv.constant0.triton_poi_fused_cat_0,"a",@progbits
	.sectionflags	@""
	.align	4
.nv.constant0.triton_poi_fused_cat_0:
	.zero		556
